//
// Generated by NVIDIA NVVM Compiler
//
// Compiler Build ID: CL-36424714
// Cuda compilation tools, release 13.0, V13.0.88
// Based on NVVM 20.0.0
//

.version 9.0
.target sm_100
.address_size 64

	// .globl	_Z14dvsmMultKerneliPiS_PjS0_Py

.visible .entry _Z14dvsmMultKerneliPiS_PjS0_Py(
	.param .u32 _Z14dvsmMultKerneliPiS_PjS0_Py_param_0,
	.param .u64 .ptr .align 1 _Z14dvsmMultKerneliPiS_PjS0_Py_param_1,
	.param .u64 .ptr .align 1 _Z14dvsmMultKerneliPiS_PjS0_Py_param_2,
	.param .u64 .ptr .align 1 _Z14dvsmMultKerneliPiS_PjS0_Py_param_3,
	.param .u64 .ptr .align 1 _Z14dvsmMultKerneliPiS_PjS0_Py_param_4,
	.param .u64 .ptr .align 1 _Z14dvsmMultKerneliPiS_PjS0_Py_param_5
)
{
	.reg .pred 	%p<11>;
	.reg .b32 	%r<91>;
	.reg .b64 	%rd<120>;

	ld.param.u32 	%r17, [_Z14dvsmMultKerneliPiS_PjS0_Py_param_0];
	ld.param.u64 	%rd20, [_Z14dvsmMultKerneliPiS_PjS0_Py_param_1];
	ld.param.u64 	%rd22, [_Z14dvsmMultKerneliPiS_PjS0_Py_param_2];
	ld.param.u64 	%rd23, [_Z14dvsmMultKerneliPiS_PjS0_Py_param_3];
	ld.param.u64 	%rd24, [_Z14dvsmMultKerneliPiS_PjS0_Py_param_4];
	ld.param.u64 	%rd21, [_Z14dvsmMultKerneliPiS_PjS0_Py_param_5];
	cvta.to.global.u64 	%rd1, %rd24;
	cvta.to.global.u64 	%rd2, %rd22;
	cvta.to.global.u64 	%rd3, %rd23;
	mov.u32 	%r18, %ntid.x;
	mov.u32 	%r19, %ctaid.x;
	mov.u32 	%r20, %tid.x;
	mad.lo.s32 	%r1, %r18, %r19, %r20;
	setp.ge.s32 	%p1, %r1, %r17;
	@%p1 bra 	$L__BB0_15;
	cvta.to.global.u64 	%rd26, %rd20;
	mul.wide.s32 	%rd27, %r1, 4;
	add.s64 	%rd28, %rd26, %rd27;
	ld.global.u32 	%r88, [%rd28];
	ld.global.u32 	%r3, [%rd28+4];
	setp.ge.s32 	%p2, %r88, %r3;
	mov.b64 	%rd119, 0;
	@%p2 bra 	$L__BB0_14;
	add.s32 	%r21, %r88, 1;
	max.s32 	%r22, %r3, %r21;
	sub.s32 	%r4, %r22, %r88;
	and.b32  	%r5, %r4, 7;
	sub.s32 	%r23, %r88, %r22;
	setp.gt.u32 	%p3, %r23, -8;
	mov.b64 	%rd118, 0;
	@%p3 bra 	$L__BB0_5;
	and.b32  	%r24, %r4, -8;
	neg.s32 	%r86, %r24;
	add.s64 	%rd4, %rd3, 16;
	add.s64 	%rd5, %rd2, 16;
	mov.b64 	%rd118, 0;
$L__BB0_4:
	.pragma "nounroll";
	mul.wide.s32 	%rd32, %r88, 4;
	add.s64 	%rd33, %rd4, %rd32;
	add.s64 	%rd34, %rd5, %rd32;
	ld.global.u32 	%r25, [%rd33+-16];
	ld.global.u32 	%r26, [%rd34+-16];
	mul.wide.s32 	%rd35, %r26, 4;
	add.s64 	%rd36, %rd1, %rd35;
	ld.global.u32 	%r27, [%rd36];
	mul.lo.s32 	%r28, %r27, %r25;
	cvt.u64.u32 	%rd37, %r28;
	add.s64 	%rd38, %rd118, %rd37;
	ld.global.u32 	%r29, [%rd33+-12];
	ld.global.u32 	%r30, [%rd34+-12];
	mul.wide.s32 	%rd39, %r30, 4;
	add.s64 	%rd40, %rd1, %rd39;
	ld.global.u32 	%r31, [%rd40];
	mul.lo.s32 	%r32, %r31, %r29;
	cvt.u64.u32 	%rd41, %r32;
	add.s64 	%rd42, %rd38, %rd41;
	ld.global.u32 	%r33, [%rd33+-8];
	ld.global.u32 	%r34, [%rd34+-8];
	mul.wide.s32 	%rd43, %r34, 4;
	add.s64 	%rd44, %rd1, %rd43;
	ld.global.u32 	%r35, [%rd44];
	mul.lo.s32 	%r36, %r35, %r33;
	cvt.u64.u32 	%rd45, %r36;
	add.s64 	%rd46, %rd42, %rd45;
	ld.global.u32 	%r37, [%rd33+-4];
	ld.global.u32 	%r38, [%rd34+-4];
	mul.wide.s32 	%rd47, %r38, 4;
	add.s64 	%rd48, %rd1, %rd47;
	ld.global.u32 	%r39, [%rd48];
	mul.lo.s32 	%r40, %r39, %r37;
	cvt.u64.u32 	%rd49, %r40;
	add.s64 	%rd50, %rd46, %rd49;
	ld.global.u32 	%r41, [%rd33];
	ld.global.u32 	%r42, [%rd34];
	mul.wide.s32 	%rd51, %r42, 4;
	add.s64 	%rd52, %rd1, %rd51;
	ld.global.u32 	%r43, [%rd52];
	mul.lo.s32 	%r44, %r43, %r41;
	cvt.u64.u32 	%rd53, %r44;
	add.s64 	%rd54, %rd50, %rd53;
	ld.global.u32 	%r45, [%rd33+4];
	ld.global.u32 	%r46, [%rd34+4];
	mul.wide.s32 	%rd55, %r46, 4;
	add.s64 	%rd56, %rd1, %rd55;
	ld.global.u32 	%r47, [%rd56];
	mul.lo.s32 	%r48, %r47, %r45;
	cvt.u64.u32 	%rd57, %r48;
	add.s64 	%rd58, %rd54, %rd57;
	ld.global.u32 	%r49, [%rd33+8];
	ld.global.u32 	%r50, [%rd34+8];
	mul.wide.s32 	%rd59, %r50, 4;
	add.s64 	%rd60, %rd1, %rd59;
	ld.global.u32 	%r51, [%rd60];
	mul.lo.s32 	%r52, %r51, %r49;
	cvt.u64.u32 	%rd61, %r52;
	add.s64 	%rd62, %rd58, %rd61;
	ld.global.u32 	%r53, [%rd33+12];
	ld.global.u32 	%r54, [%rd34+12];
	mul.wide.s32 	%rd63, %r54, 4;
	add.s64 	%rd64, %rd1, %rd63;
	ld.global.u32 	%r55, [%rd64];
	mul.lo.s32 	%r56, %r55, %r53;
	cvt.u64.u32 	%rd65, %r56;
	add.s64 	%rd118, %rd62, %rd65;
	add.s32 	%r88, %r88, 8;
	add.s32 	%r86, %r86, 8;
	setp.ne.s32 	%p4, %r86, 0;
	@%p4 bra 	$L__BB0_4;
$L__BB0_5:
	setp.eq.s32 	%p5, %r5, 0;
	@%p5 bra 	$L__BB0_13;
	and.b32  	%r12, %r4, 3;
	setp.lt.u32 	%p6, %r5, 4;
	@%p6 bra 	$L__BB0_8;
	mul.wide.s32 	%rd67, %r88, 4;
	add.s64 	%rd68, %rd3, %rd67;
	ld.global.u32 	%r57, [%rd68];
	add.s64 	%rd69, %rd2, %rd67;
	ld.global.u32 	%r58, [%rd69];
	mul.wide.s32 	%rd70, %r58, 4;
	add.s64 	%rd71, %rd1, %rd70;
	ld.global.u32 	%r59, [%rd71];
	mul.lo.s32 	%r60, %r59, %r57;
	cvt.u64.u32 	%rd72, %r60;
	add.s64 	%rd73, %rd118, %rd72;
	ld.global.u32 	%r61, [%rd68+4];
	ld.global.u32 	%r62, [%rd69+4];
	mul.wide.s32 	%rd74, %r62, 4;
	add.s64 	%rd75, %rd1, %rd74;
	ld.global.u32 	%r63, [%rd75];
	mul.lo.s32 	%r64, %r63, %r61;
	cvt.u64.u32 	%rd76, %r64;
	add.s64 	%rd77, %rd73, %rd76;
	ld.global.u32 	%r65, [%rd68+8];
	ld.global.u32 	%r66, [%rd69+8];
	mul.wide.s32 	%rd78, %r66, 4;
	add.s64 	%rd79, %rd1, %rd78;
	ld.global.u32 	%r67, [%rd79];
	mul.lo.s32 	%r68, %r67, %r65;
	cvt.u64.u32 	%rd80, %r68;
	add.s64 	%rd81, %rd77, %rd80;
	ld.global.u32 	%r69, [%rd68+12];
	ld.global.u32 	%r70, [%rd69+12];
	mul.wide.s32 	%rd82, %r70, 4;
	add.s64 	%rd83, %rd1, %rd82;
	ld.global.u32 	%r71, [%rd83];
	mul.lo.s32 	%r72, %r71, %r69;
	cvt.u64.u32 	%rd84, %r72;
	add.s64 	%rd118, %rd81, %rd84;
	add.s32 	%r88, %r88, 4;
$L__BB0_8:
	setp.eq.s32 	%p7, %r12, 0;
	@%p7 bra 	$L__BB0_13;
	setp.eq.s32 	%p8, %r12, 1;
	@%p8 bra 	$L__BB0_11;
	mul.wide.s32 	%rd86, %r88, 4;
	add.s64 	%rd87, %rd3, %rd86;
	ld.global.u32 	%r73, [%rd87];
	add.s64 	%rd88, %rd2, %rd86;
	ld.global.u32 	%r74, [%rd88];
	mul.wide.s32 	%rd89, %r74, 4;
	add.s64 	%rd90, %rd1, %rd89;
	ld.global.u32 	%r75, [%rd90];
	mul.lo.s32 	%r76, %r75, %r73;
	cvt.u64.u32 	%rd91, %r76;
	add.s64 	%rd92, %rd118, %rd91;
	ld.global.u32 	%r77, [%rd87+4];
	ld.global.u32 	%r78, [%rd88+4];
	mul.wide.s32 	%rd93, %r78, 4;
	add.s64 	%rd94, %rd1, %rd93;
	ld.global.u32 	%r79, [%rd94];
	mul.lo.s32 	%r80, %r79, %r77;
	cvt.u64.u32 	%rd95, %r80;
	add.s64 	%rd118, %rd92, %rd95;
	add.s32 	%r88, %r88, 2;
$L__BB0_11:
	and.b32  	%r81, %r4, 1;
	setp.eq.b32 	%p9, %r81, 1;
	not.pred 	%p10, %p9;
	@%p10 bra 	$L__BB0_13;
	mul.wide.s32 	%rd96, %r88, 4;
	add.s64 	%rd97, %rd3, %rd96;
	ld.global.u32 	%r82, [%rd97];
	add.s64 	%rd98, %rd2, %rd96;
	ld.global.u32 	%r83, [%rd98];
	mul.wide.s32 	%rd99, %r83, 4;
	add.s64 	%rd100, %rd1, %rd99;
	ld.global.u32 	%r84, [%rd100];
	mul.lo.s32 	%r85, %r84, %r82;
	cvt.u64.u32 	%rd101, %r85;
	add.s64 	%rd118, %rd118, %rd101;
$L__BB0_13:
	mul.hi.u64 	%rd102, %rd118, 103079215681;
	sub.s64 	%rd103, %rd118, %rd102;
	shr.u64 	%rd104, %rd103, 1;
	add.s64 	%rd105, %rd104, %rd102;
	shr.u64 	%rd106, %rd105, 28;
	mul.lo.s64 	%rd107, %rd106, 536870909;
	sub.s64 	%rd119, %rd118, %rd107;
$L__BB0_14:
	cvta.to.global.u64 	%rd108, %rd21;
	mul.wide.s32 	%rd109, %r1, 8;
	add.s64 	%rd110, %rd108, %rd109;
	st.global.u64 	[%rd110], %rd119;
$L__BB0_15:
	ret;

}


// ===== COMPILED SASS (sm_100) =====

	.target	sm_100

	.elftype	@"ET_EXEC"


//--------------------- .note.nv.tkinfo           --------------------------
	.section	.note.nv.tkinfo,"",@"SHT_NOTE"
	.sectionflags	@"SHF_NOTE_NV_TKINFO"
	.tkinfo
        /*0018*/ 	.word	0x00000002
        /*0030*/ 	.string	""
        /*0030*/ 	.string	"ptxas"
        /*0030*/ 	.string	"Cuda compilation tools, release 13.0, V13.0.88"
        /*0030*/ 	.string	"Build cuda_13.0.r13.0/compiler.36424714_0"
        /*0030*/ 	.string	"-arch sm_100 -m 64 "



//--------------------- .note.nv.cuinfo           --------------------------
	.section	.note.nv.cuinfo,"",@"SHT_NOTE"
	.sectionflags	@"SHF_NOTE_NV_CUINFO"
        /*0018*/ 	.short	0x0002
        /*001a*/ 	.short	0x0064
        /*001c*/ 	.short	0x0082
	.zero		2


//--------------------- .nv.info                  --------------------------
	.section	.nv.info,"",@"SHT_CUDA_INFO"
	.align	4


	//----- nvinfo : EIATTR_REGCOUNT
	.align		4
        /*0000*/ 	.byte	0x04, 0x2f
        /*0002*/ 	.short	(.L_1 - .L_0)
	.align		4
.L_0:
        /*0004*/ 	.word	index@(_Z14dvsmMultKerneliPiS_PjS0_Py)
        /*0008*/ 	.word	0x00000020


	//----- nvinfo : EIATTR_FRAME_SIZE
	.align		4
.L_1:
        /*000c*/ 	.byte	0x04, 0x11
        /*000e*/ 	.short	(.L_3 - .L_2)
	.align		4
.L_2:
        /*0010*/ 	.word	index@(_Z14dvsmMultKerneliPiS_PjS0_Py)
        /*0014*/ 	.word	0x00000000


	//----- nvinfo : EIATTR_MIN_STACK_SIZE
	.align		4
.L_3:
        /*0018*/ 	.byte	0x04, 0x12
        /*001a*/ 	.short	(.L_5 - .L_4)
	.align		4
.L_4:
        /*001c*/ 	.word	index@(_Z14dvsmMultKerneliPiS_PjS0_Py)
        /*0020*/ 	.word	0x00000000
.L_5:


//--------------------- .nv.compat                --------------------------
	.section	.nv.compat,"",@"SHT_CUDA_COMPAT_INFO"
	.align	4
        /*0000*/ 	.byte	0x02, 0x09, 0x00, 0x00, 0x02, 0x02, 0x01, 0x00, 0x02, 0x05, 0x05, 0x00, 0x03, 0x07, 0x01, 0x01
        /*0010*/ 	.byte	0x02, 0x03, 0x00, 0x00, 0x02, 0x06, 0x01, 0x00, 0x04, 0x0b, 0x08, 0x00, 0x09, 0x00, 0x00, 0x00
        /*0020*/ 	.byte	0x00, 0x00, 0x00, 0x00


//--------------------- .nv.info._Z14dvsmMultKerneliPiS_PjS0_Py --------------------------
	.section	.nv.info._Z14dvsmMultKerneliPiS_PjS0_Py,"",@"SHT_CUDA_INFO"
	.sectionflags	@""
	.align	4


	//----- nvinfo : EIATTR_CUDA_API_VERSION
	.align		4
        /*0000*/ 	.byte	0x04, 0x37
        /*0002*/ 	.short	(.L_7 - .L_6)
.L_6:
        /*0004*/ 	.word	0x00000082


	//----- nvinfo : EIATTR_KPARAM_INFO
	.align		4
.L_7:
        /*0008*/ 	.byte	0x04, 0x17
        /*000a*/ 	.short	(.L_9 - .L_8)
.L_8:
        /*000c*/ 	.word	0x00000000
        /*0010*/ 	.short	0x0005
        /*0012*/ 	.short	0x0028
        /*0014*/ 	.byte	0x00, 0xf5, 0x21, 0x00


	//----- nvinfo : EIATTR_KPARAM_INFO
	.align		4
.L_9:
        /*0018*/ 	.byte	0x04, 0x17
        /*001a*/ 	.short	(.L_11 - .L_10)
.L_10:
        /*001c*/ 	.word	0x00000000
        /*0020*/ 	.short	0x0004
        /*0022*/ 	.short	0x0020
        /*0024*/ 	.byte	0x00, 0xf5, 0x21, 0x00


	//----- nvinfo : EIATTR_KPARAM_INFO
	.align		4
.L_11:
        /*0028*/ 	.byte	0x04, 0x17
        /*002a*/ 	.short	(.L_13 - .L_12)
.L_12:
        /*002c*/ 	.word	0x00000000
        /*0030*/ 	.short	0x0003
        /*0032*/ 	.short	0x0018
        /*0034*/ 	.byte	0x00, 0xf5, 0x21, 0x00


	//----- nvinfo : EIATTR_KPARAM_INFO
	.align		4
.L_13:
        /*0038*/ 	.byte	0x04, 0x17
        /*003a*/ 	.short	(.L_15 - .L_14)
.L_14:
        /*003c*/ 	.word	0x00000000
        /*0040*/ 	.short	0x0002
        /*0042*/ 	.short	0x0010
        /*0044*/ 	.byte	0x00, 0xf5, 0x21, 0x00


	//----- nvinfo : EIATTR_KPARAM_INFO
	.align		4
.L_15:
        /*0048*/ 	.byte	0x04, 0x17
        /*004a*/ 	.short	(.L_17 - .L_16)
.L_16:
        /*004c*/ 	.word	0x00000000
        /*0050*/ 	.short	0x0001
        /*0052*/ 	.short	0x0008
        /*0054*/ 	.byte	0x00, 0xf5, 0x21, 0x00


	//----- nvinfo : EIATTR_KPARAM_INFO
	.align		4
.L_17:
        /*0058*/ 	.byte	0x04, 0x17
        /*005a*/ 	.short	(.L_19 - .L_18)
.L_18:
        /*005c*/ 	.word	0x00000000
        /*0060*/ 	.short	0x0000
        /*0062*/ 	.short	0x0000
        /*0064*/ 	.byte	0x00, 0xf0, 0x11, 0x00


	//----- nvinfo : EIATTR_SPARSE_MMA_MASK
	.align		4
.L_19:
        /*0068*/ 	.byte	0x03, 0x50
        /*006a*/ 	.short	0x0000


	//----- nvinfo : EIATTR_MAXREG_COUNT
	.align		4
        /*006c*/ 	.byte	0x03, 0x1b
        /*006e*/ 	.short	0x00ff


	//----- nvinfo : EIATTR_MERCURY_ISA_VERSION
	.align		4
        /*0070*/ 	.byte	0x03, 0x5f
        /*0072*/ 	.short	0x0101


	//----- nvinfo : EIATTR_VRC_CTA_INIT_COUNT
	.align		4
        /*0074*/ 	.byte	0x02, 0x4a
	.zero		1
	.zero		1


	//----- nvinfo : EIATTR_EXIT_INSTR_OFFSETS
	.align		4
        /*0078*/ 	.byte	0x04, 0x1c
        /*007a*/ 	.short	(.L_21 - .L_20)


	//   ....[0]....
.L_20:
        /*007c*/ 	.word	0x00000070


	//   ....[1]....
        /*0080*/ 	.word	0x00000c10


	//----- nvinfo : EIATTR_CRS_STACK_SIZE
	.align		4
.L_21:
        /*0084*/ 	.byte	0x04, 0x1e
        /*0086*/ 	.short	(.L_23 - .L_22)
.L_22:
        /*0088*/ 	.word	0x00000000


	//----- nvinfo : EIATTR_CBANK_PARAM_SIZE
	.align		4
.L_23:
        /*008c*/ 	.byte	0x03, 0x19
        /*008e*/ 	.short	0x0030


	//----- nvinfo : EIATTR_PARAM_CBANK
	.align		4
        /*0090*/ 	.byte	0x04, 0x0a
        /*0092*/ 	.short	(.L_25 - .L_24)
	.align		4
.L_24:
        /*0094*/ 	.word	index@(.nv.constant0._Z14dvsmMultKerneliPiS_PjS0_Py)
        /*0098*/ 	.short	0x0380
        /*009a*/ 	.short	0x0030


	//----- nvinfo : EIATTR_SW_WAR
	.align		4
.L_25:
        /*009c*/ 	.byte	0x04, 0x36
        /*009e*/ 	.short	(.L_27 - .L_26)
.L_26:
        /*00a0*/ 	.word	0x00000008
.L_27:


//--------------------- .nv.callgraph             --------------------------
	.section	.nv.callgraph,"",@"SHT_CUDA_CALLGRAPH"
	.align	4
	.sectionentsize	8
	.align		4
        /*0000*/ 	.word	0x00000000
	.align		4
        /*0004*/ 	.word	0xffffffff
	.align		4
        /*0008*/ 	.word	0x00000000
	.align		4
        /*000c*/ 	.word	0xfffffffe
	.align		4
        /*0010*/ 	.word	0x00000000
	.align		4
        /*0014*/ 	.word	0xfffffffd
	.align		4
        /*0018*/ 	.word	0x00000000
	.align		4
        /*001c*/ 	.word	0xfffffffc


//--------------------- .text._Z14dvsmMultKerneliPiS_PjS0_Py --------------------------
	.section	.text._Z14dvsmMultKerneliPiS_PjS0_Py,"ax",@progbits
	.align	128
        .global         _Z14dvsmMultKerneliPiS_PjS0_Py
        .type           _Z14dvsmMultKerneliPiS_PjS0_Py,@function
        .size           _Z14dvsmMultKerneliPiS_PjS0_Py,(.L_x_10 - _Z14dvsmMultKerneliPiS_PjS0_Py)
        .other          _Z14dvsmMultKerneliPiS_PjS0_Py,@"STO_CUDA_ENTRY STV_DEFAULT"
_Z14dvsmMultKerneliPiS_PjS0_Py:
.text._Z14dvsmMultKerneliPiS_PjS0_Py:
[----:B------:R-:W-:Y:S01]  /*0000*/  LDC R1, c[0x0][0x37c] ;  /* 0x0000df00ff017b82 */ /* 0x000fe20000000800 */
[----:B------:R-:W0:Y:S01]  /*0010*/  S2R R0, SR_CTAID.X ;  /* 0x0000000000007919 */ /* 0x000e220000002500 */
[----:B------:R-:W0:Y:S01]  /*0020*/  LDCU UR4, c[0x0][0x360] ;  /* 0x00006c00ff0477ac */ /* 0x000e220008000800 */
[----:B------:R-:W0:Y:S01]  /*0030*/  S2R R3, SR_TID.X ;  /* 0x0000000000037919 */ /* 0x000e220000002100 */
[----:B------:R-:W1:Y:S01]  /*0040*/  LDCU UR5, c[0x0][0x380] ;  /* 0x00007000ff0577ac */ /* 0x000e620008000800 */
[----:B0-----:R-:W-:-:S05]  /*0050*/  IMAD R0, R0, UR4, R3 ;  /* 0x0000000400007c24 */ /* 0x001fca000f8e0203 */
[----:B-1----:R-:W-:-:S13]  /*0060*/  ISETP.GE.AND P0, PT, R0, UR5, PT ;  /* 0x0000000500007c0c */ /* 0x002fda000bf06270 */
[----:B------:R-:W-:Y:S05]  /*0070*/  @P0 EXIT ;  /* 0x000000000000094d */ /* 0x000fea0003800000 */
[----:B------:R-:W0:Y:S01]  /*0080*/  LDC.64 R2, c[0x0][0x388] ;  /* 0x0000e200ff027b82 */ /* 0x000e220000000a00 */
[----:B------:R-:W1:Y:S01]  /*0090*/  LDCU.64 UR4, c[0x0][0x358] ;  /* 0x00006b00ff0477ac */ /* 0x000e620008000a00 */
[----:B0-----:R-:W-:-:S05]  /*00a0*/  IMAD.WIDE R2, R0, 0x4, R2 ;  /* 0x0000000400027825 */ /* 0x001fca00078e0202 */
[----:B-1----:R-:W2:Y:S04]  /*00b0*/  LDG.E R4, desc[UR4][R2.64] ;  /* 0x0000000402047981 */ /* 0x002ea8000c1e1900 */
[----:B------:R-:W2:Y:S01]  /*00c0*/  LDG.E R5, desc[UR4][R2.64+0x4] ;  /* 0x0000040402057981 */ /* 0x000ea2000c1e1900 */
[----:B------:R-:W-:Y:S01]  /*00d0*/  BSSY.RECONVERGENT B0, `(.L_x_0) ;  /* 0x00000ae000007945 */ /* 0x000fe20003800200 */
[----:B------:R-:W-:Y:S02]  /*00e0*/  CS2R R6, SRZ ;  /* 0x0000000000067805 */ /* 0x000fe4000001ff00 */
[----:B--2---:R-:W-:-:S13]  /*00f0*/  ISETP.GE.AND P0, PT, R4, R5, PT ;  /* 0x000000050400720c */ /* 0x004fda0003f06270 */
[----:B------:R-:W-:Y:S05]  /*0100*/  @P0 BRA `(.L_x_1) ;  /* 0x0000000800a80947 */ /* 0x000fea0003800000 */
[----:B------:R-:W-:Y:S01]  /*0110*/  MOV R2, R4 ;  /* 0x0000000400027202 */ /* 0x000fe20000000f00 */
[----:B------:R-:W-:Y:S01]  /*0120*/  BSSY.RECONVERGENT B1, `(.L_x_2) ;  /* 0x000004b000017945 */ /* 0x000fe20003800200 */
[----:B------:R-:W-:Y:S02]  /*0130*/  IMAD.MOV.U32 R8, RZ, RZ, RZ ;  /* 0x000000ffff087224 */ /* 0x000fe400078e00ff */
[----:B------:R-:W-:-:S05]  /*0140*/  VIADDMNMX R5, R2, 0x1, R5, !PT ;  /* 0x0000000102057846 */ /* 0x000fca0007800105 */
[----:B------:R-:W-:Y:S01]  /*0150*/  IMAD.IADD R3, R5, 0x1, -R2 ;  /* 0x0000000105037824 */ /* 0x000fe200078e0a02 */
[----:B------:R-:W-:-:S04]  /*0160*/  IADD3 R5, PT, PT, R2, -R5, RZ ;  /* 0x8000000502057210 */ /* 0x000fc80007ffe0ff */
[----:B------:R-:W-:Y:S01]  /*0170*/  ISETP.GT.U32.AND P1, PT, R5, -0x8, PT ;  /* 0xfffffff80500780c */ /* 0x000fe20003f24070 */
[----:B------:R-:W-:Y:S01]  /*0180*/  HFMA2 R5, -RZ, RZ, 0, 0 ;  /* 0x00000000ff057431 */ /* 0x000fe200000001ff */
[----:B------:R-:W-:-:S04]  /*0190*/  LOP3.LUT R4, R3, 0x7, RZ, 0xc0, !PT ;  /* 0x0000000703047812 */ /* 0x000fc800078ec0ff */
[----:B------:R-:W-:-:S07]  /*01a0*/  ISETP.NE.AND P0, PT, R4, RZ, PT ;  /* 0x000000ff0400720c */ /* 0x000fce0003f05270 */
[----:B------:R-:W-:Y:S06]  /*01b0*/  @P1 BRA `(.L_x_3) ;  /* 0x0000000400041947 */ /* 0x000fec0003800000 */
[----:B------:R-:W0:Y:S01]  /*01c0*/  LDC.64 R12, c[0x0][0x390] ;  /* 0x0000e400ff0c7b82 */ /* 0x000e220000000a00 */
[----:B------:R-:W-:Y:S01]  /*01d0*/  LOP3.LUT R6, R3, 0xfffffff8, RZ, 0xc0, !PT ;  /* 0xfffffff803067812 */ /* 0x000fe200078ec0ff */
[----:B------:R-:W-:Y:S01]  /*01e0*/  IMAD.MOV.U32 R5, RZ, RZ, RZ ;  /* 0x000000ffff057224 */ /* 0x000fe200078e00ff */
[----:B------:R-:W-:Y:S02]  /*01f0*/  MOV R8, RZ ;  /* 0x000000ff00087202 */ /* 0x000fe40000000f00 */
[----:B------:R-:W-:-:S03]  /*0200*/  IADD3 R6, PT, PT, -R6, RZ, RZ ;  /* 0x000000ff06067210 */ /* 0x000fc60007ffe1ff */
[----:B------:R-:W1:Y:S01]  /*0210*/  LDC.64 R14, c[0x0][0x398] ;  /* 0x0000e600ff0e7b82 */ /* 0x000e620000000a00 */
[----:B0-----:R-:W-:-:S05]  /*0220*/  IADD3 R12, P2, PT, R12, 0x10, RZ ;  /* 0x000000100c0c7810 */ /* 0x001fca0007f5e0ff */
[----:B------:R-:W-:Y:S01]  /*0230*/  IMAD.X R13, RZ, RZ, R13, P2 ;  /* 0x000000ffff0d7224 */ /* 0x000fe200010e060d */
[----:B-1----:R-:W-:-:S04]  /*0240*/  IADD3 R14, P1, PT, R14, 0x10, RZ ;  /* 0x000000100e0e7810 */ /* 0x002fc80007f3e0ff */
[----:B------:R-:W-:-:S09]  /*0250*/  IADD3.X R15, PT, PT, RZ, R15, RZ, P1, !PT ;  /* 0x0000000fff0f7210 */ /* 0x000fd20000ffe4ff */
.L_x_4:
[C---:B------:R-:W-:Y:S01]  /*0260*/  IMAD.WIDE R22, R2.reuse, 0x4, R12 ;  /* 0x0000000402167825 */ /* 0x040fe200078e020c */
[----:B------:R-:W0:Y:S04]  /*0270*/  LDC.64 R16, c[0x0][0x3a0] ;  /* 0x0000e800ff107b82 */ /* 0x000e280000000a00 */
[----:B------:R-:W0:Y:S04]  /*0280*/  LDG.E R11, desc[UR4][R22.64+-0x10] ;  /* 0xfffff004160b7981 */ /* 0x000e28000c1e1900 */
[----:B------:R-:W2:Y:S04]  /*0290*/  LDG.E R25, desc[UR4][R22.64+-0xc] ;  /* 0xfffff40416197981 */ /* 0x000ea8000c1e1900 */
[----:B------:R-:W3:Y:S01]  /*02a0*/  LDG.E R29, desc[UR4][R22.64+-0x8] ;  /* 0xfffff804161d7981 */ /* 0x000ee2000c1e1900 */
[----:B------:R-:W-:-:S03]  /*02b0*/  IMAD.WIDE R18, R2, 0x4, R14 ;  /* 0x0000000402127825 */ /* 0x000fc600078e020e */
[----:B------:R-:W4:Y:S04]  /*02c0*/  LDG.E R21, desc[UR4][R22.64+-0x4] ;  /* 0xfffffc0416157981 */ /* 0x000f28000c1e1900 */
[----:B------:R-:W5:Y:S04]  /*02d0*/  LDG.E R7, desc[UR4][R18.64+-0x10] ;  /* 0xfffff00412077981 */ /* 0x000f68000c1e1900 */
[----:B------:R-:W4:Y:S04]  /*02e0*/  LDG.E R9, desc[UR4][R18.64+-0xc] ;  /* 0xfffff40412097981 */ /* 0x000f28000c1e1900 */
[----:B------:R-:W4:Y:S04]  /*02f0*/  LDG.E R20, desc[UR4][R18.64+-0x8] ;  /* 0xfffff80412147981 */ /* 0x000f28000c1e1900 */
[----:B------:R-:W4:Y:S04]  /*0300*/  LDG.E R26, desc[UR4][R18.64+-0x4] ;  /* 0xfffffc04121a7981 */ /* 0x000f28000c1e1900 */
[----:B------:R-:W4:Y:S01]  /*0310*/  LDG.E R27, desc[UR4][R22.64+0xc] ;  /* 0x00000c04161b7981 */ /* 0x000f22000c1e1900 */
[----:B0-----:R-:W-:-:S04]  /*0320*/  IMAD.WIDE R10, R11, 0x4, R16 ;  /* 0x000000040b0a7825 */ /* 0x001fc800078e0210 */
[--C-:B--2---:R-:W-:Y:S02]  /*0330*/  IMAD.WIDE R24, R25, 0x4, R16.reuse ;  /* 0x0000000419187825 */ /* 0x104fe400078e0210 */
[----:B------:R-:W5:Y:S04]  /*0340*/  LDG.E R10, desc[UR4][R10.64] ;  /* 0x000000040a0a7981 */ /* 0x000f68000c1e1900 */
[----:B------:R-:W4:Y:S01]  /*0350*/  LDG.E R24, desc[UR4][R24.64] ;  /* 0x0000000418187981 */ /* 0x000f22000c1e1900 */
[----:B---3--:R-:W-:-:S06]  /*0360*/  IMAD.WIDE R28, R29, 0x4, R16 ;  /* 0x000000041d1c7825 */ /* 0x008fcc00078e0210 */
[----:B------:R-:W2:Y:S04]  /*0370*/  LDG.E R28, desc[UR4][R28.64] ;  /* 0x000000041c1c7981 */ /* 0x000ea8000c1e1900 */
[----:B------:R-:W3:Y:S04]  /*0380*/  LDG.E R25, desc[UR4][R22.64+0x4] ;  /* 0x0000040416197981 */ /* 0x000ee8000c1e1900 */
[----:B------:R-:W3:Y:S01]  /*0390*/  LDG.E R29, desc[UR4][R22.64] ;  /* 0x00000004161d7981 */ /* 0x000ee2000c1e1900 */
[----:B-----5:R-:W-:-:S03]  /*03a0*/  IMAD R7, R7, R10, RZ ;  /* 0x0000000a07077224 */ /* 0x020fc600078e02ff */
[----:B------:R-:W5:Y:S01]  /*03b0*/  LDG.E R10, desc[UR4][R18.64] ;  /* 0x00000004120a7981 */ /* 0x000f62000c1e1900 */
[----:B----4-:R-:W-:-:S05]  /*03c0*/  IMAD R9, R9, R24, RZ ;  /* 0x0000001809097224 */ /* 0x010fca00078e02ff */
[----:B------:R-:W-:Y:S02]  /*03d0*/  IADD3 R11, P3, P4, R9, R8, R7 ;  /* 0x00000008090b7210 */ /* 0x000fe40007c7e007 */
[----:B------:R-:W4:Y:S04]  /*03e0*/  LDG.E R9, desc[UR4][R18.64+0x4] ;  /* 0x0000040412097981 */ /* 0x000f28000c1e1900 */
[----:B------:R-:W4:Y:S04]  /*03f0*/  LDG.E R8, desc[UR4][R18.64+0x8] ;  /* 0x0000080412087981 */ /* 0x000f28000c1e1900 */
[----:B------:R-:W4:Y:S04]  /*0400*/  LDG.E R7, desc[UR4][R18.64+0xc] ;  /* 0x00000c0412077981 */ /* 0x000f28000c1e1900 */
[----:B------:R3:W5:Y:S01]  /*0410*/  LDG.E R19, desc[UR4][R22.64+0x8] ;  /* 0x0000080416137981 */ /* 0x000762000c1e1900 */
[----:B--2---:R-:W-:-:S02]  /*0420*/  IMAD R28, R20, R28, RZ ;  /* 0x0000001c141c7224 */ /* 0x004fc400078e02ff */
[----:B------:R-:W-:-:S06]  /*0430*/  IMAD.WIDE R20, R21, 0x4, R16 ;  /* 0x0000000415147825 */ /* 0x000fcc00078e0210 */
[----:B------:R-:W2:Y:S01]  /*0440*/  LDG.E R21, desc[UR4][R20.64] ;  /* 0x0000000414157981 */ /* 0x000ea2000c1e1900 */
[----:B---3--:R-:W-:-:S04]  /*0450*/  IMAD.WIDE R22, R29, 0x4, R16 ;  /* 0x000000041d167825 */ /* 0x008fc800078e0210 */
[--C-:B------:R-:W-:Y:S02]  /*0460*/  IMAD.WIDE R24, R25, 0x4, R16.reuse ;  /* 0x0000000419187825 */ /* 0x100fe400078e0210 */
[----:B------:R-:W3:Y:S04]  /*0470*/  LDG.E R23, desc[UR4][R22.64] ;  /* 0x0000000416177981 */ /* 0x000ee8000c1e1900 */
[----:B------:R-:W4:Y:S01]  /*0480*/  LDG.E R24, desc[UR4][R24.64] ;  /* 0x0000000418187981 */ /* 0x000f22000c1e1900 */
[----:B-----5:R-:W-:-:S04]  /*0490*/  IMAD.WIDE R18, R19, 0x4, R16 ;  /* 0x0000000413127825 */ /* 0x020fc800078e0210 */
[----:B------:R-:W-:Y:S02]  /*04a0*/  IMAD.WIDE R16, R27, 0x4, R16 ;  /* 0x000000041b107825 */ /* 0x000fe400078e0210 */
[----:B------:R-:W5:Y:S04]  /*04b0*/  LDG.E R19, desc[UR4][R18.64] ;  /* 0x0000000412137981 */ /* 0x000f68000c1e1900 */
[----:B------:R-:W5:Y:S01]  /*04c0*/  LDG.E R16, desc[UR4][R16.64] ;  /* 0x0000000410107981 */ /* 0x000f62000c1e1900 */
[----:B--2---:R-:W-:Y:S01]  /*04d0*/  IMAD R26, R26, R21, RZ ;  /* 0x000000151a1a7224 */ /* 0x004fe200078e02ff */
[----:B------:R-:W-:Y:S02]  /*04e0*/  IADD3.X R5, PT, PT, RZ, R5, RZ, P3, P4 ;  /* 0x00000005ff057210 */ /* 0x000fe40001fe84ff */
[----:B------:R-:W-:-:S02]  /*04f0*/  IADD3 R6, PT, PT, R6, 0x8, RZ ;  /* 0x0000000806067810 */ /* 0x000fc40007ffe0ff */
[----:B------:R-:W-:Y:S01]  /*0500*/  IADD3 R11, P1, P2, R26, R11, R28 ;  /* 0x0000000b1a0b7210 */ /* 0x000fe20007a3e01c */
[----:B---3--:R-:W-:-:S03]  /*0510*/  IMAD R10, R10, R23, RZ ;  /* 0x000000170a0a7224 */ /* 0x008fc600078e02ff */
[----:B------:R-:W-:Y:S02]  /*0520*/  IADD3.X R5, PT, PT, RZ, R5, RZ, P1, P2 ;  /* 0x00000005ff057210 */ /* 0x000fe40000fe44ff */
[----:B------:R-:W-:Y:S01]  /*0530*/  ISETP.NE.AND P1, PT, R6, RZ, PT ;  /* 0x000000ff0600720c */ /* 0x000fe20003f25270 */
[----:B----4-:R-:W-:-:S05]  /*0540*/  IMAD R9, R9, R24, RZ ;  /* 0x0000001809097224 */ /* 0x010fca00078e02ff */
[----:B------:R-:W-:-:S04]  /*0550*/  IADD3 R9, P3, P4, R9, R11, R10 ;  /* 0x0000000b09097210 */ /* 0x000fc80007c7e00a */
[----:B------:R-:W-:Y:S01]  /*0560*/  IADD3.X R5, PT, PT, RZ, R5, RZ, P3, P4 ;  /* 0x00000005ff057210 */ /* 0x000fe20001fe84ff */
[----:B------:R-:W-:Y:S02]  /*0570*/  VIADD R2, R2, 0x8 ;  /* 0x0000000802027836 */ /* 0x000fe40000000000 */
[----:B-----5:R-:W-:Y:S02]  /*0580*/  IMAD R8, R8, R19, RZ ;  /* 0x0000001308087224 */ /* 0x020fe400078e02ff */
[----:B------:R-:W-:-:S05]  /*0590*/  IMAD R7, R7, R16, RZ ;  /* 0x0000001007077224 */ /* 0x000fca00078e02ff */
[----:B------:R-:W-:-:S04]  /*05a0*/  IADD3 R8, P2, P5, R7, R9, R8 ;  /* 0x0000000907087210 */ /* 0x000fc80007d5e008 */
[----:B------:R-:W-:Y:S01]  /*05b0*/  IADD3.X R5, PT, PT, RZ, R5, RZ, P2, P5 ;  /* 0x00000005ff057210 */ /* 0x000fe200017ea4ff */
[----:B------:R-:W-:Y:S08]  /*05c0*/  @P1 BRA `(.L_x_4) ;  /* 0xfffffffc00241947 */ /* 0x000ff0000383ffff */
.L_x_3:
[----:B------:R-:W-:Y:S05]  /*05d0*/  BSYNC.RECONVERGENT B1 ;  /* 0x0000000000017941 */ /* 0x000fea0003800200 */
.L_x_2:
[----:B------:R-:W-:Y:S04]  /*05e0*/  BSSY.RECONVERGENT B1, `(.L_x_5) ;  /* 0x0000048000017945 */ /* 0x000fe80003800200 */
[----:B------:R-:W-:Y:S05]  /*05f0*/  @!P0 BRA `(.L_x_6) ;  /* 0x0000000400188947 */ /* 0x000fea0003800000 */
[----:B------:R-:W-:Y:S01]  /*0600*/  ISETP.GE.U32.AND P0, PT, R4, 0x4, PT ;  /* 0x000000040400780c */ /* 0x000fe20003f06070 */
[----:B------:R-:W-:Y:S01]  /*0610*/  BSSY.RECONVERGENT B2, `(.L_x_7) ;  /* 0x0000022000027945 */ /* 0x000fe20003800200 */
[----:B------:R-:W-:-:S04]  /*0620*/  LOP3.LUT R9, R3, 0x3, RZ, 0xc0, !PT ;  /* 0x0000000303097812 */ /* 0x000fc800078ec0ff */
[----:B------:R-:W-:-:S07]  /*0630*/  ISETP.NE.AND P1, PT, R9, RZ, PT ;  /* 0x000000ff0900720c */ /* 0x000fce0003f25270 */
[----:B------:R-:W-:Y:S06]  /*0640*/  @!P0 BRA `(.L_x_8) ;  /* 0x0000000000788947 */ /* 0x000fec0003800000 */
[----:B------:R-:W0:Y:S08]  /*0650*/  LDC.64 R14, c[0x0][0x390] ;  /* 0x0000e400ff0e7b82 */ /* 0x000e300000000a00 */
[----:B------:R-:W1:Y:S08]  /*0660*/  LDC.64 R10, c[0x0][0x3a0] ;  /* 0x0000e800ff0a7b82 */ /* 0x000e700000000a00 */
[----:B------:R-:W2:Y:S01]  /*0670*/  LDC.64 R6, c[0x0][0x398] ;  /* 0x0000e600ff067b82 */ /* 0x000ea20000000a00 */
[----:B0-----:R-:W-:-:S05]  /*0680*/  IMAD.WIDE R14, R2, 0x4, R14 ;  /* 0x00000004020e7825 */ /* 0x001fca00078e020e */
[----:B------:R-:W1:Y:S04]  /*0690*/  LDG.E R17, desc[UR4][R14.64] ;  /* 0x000000040e117981 */ /* 0x000e68000c1e1900 */
[----:B------:R-:W3:Y:S04]  /*06a0*/  LDG.E R19, desc[UR4][R14.64+0x4] ;  /* 0x000004040e137981 */ /* 0x000ee8000c1e1900 */
[----:B------:R-:W4:Y:S04]  /*06b0*/  LDG.E R13, desc[UR4][R14.64+0x8] ;  /* 0x000008040e0d7981 */ /* 0x000f28000c1e1900 */
[----:B------:R-:W5:Y:S01]  /*06c0*/  LDG.E R21, desc[UR4][R14.64+0xc] ;  /* 0x00000c040e157981 */ /* 0x000f62000c1e1900 */
[----:B--2---:R-:W-:-:S05]  /*06d0*/  IMAD.WIDE R6, R2, 0x4, R6 ;  /* 0x0000000402067825 */ /* 0x004fca00078e0206 */
[----:B------:R-:W2:Y:S04]  /*06e0*/  LDG.E R4, desc[UR4][R6.64] ;  /* 0x0000000406047981 */ /* 0x000ea8000c1e1900 */
[----:B------:R-:W2:Y:S04]  /*06f0*/  LDG.E R14, desc[UR4][R6.64+0x4] ;  /* 0x00000404060e7981 */ /* 0x000ea8000c1e1900 */
[----:B------:R-:W2:Y:S01]  /*0700*/  LDG.E R20, desc[UR4][R6.64+0x8] ;  /* 0x0000080406147981 */ /* 0x000ea2000c1e1900 */
[----:B-1----:R-:W-:-:S04]  /*0710*/  IMAD.WIDE R16, R17, 0x4, R10 ;  /* 0x0000000411107825 */ /* 0x002fc800078e020a */
[--C-:B---3--:R-:W-:Y:S02]  /*0720*/  IMAD.WIDE R18, R19, 0x4, R10.reuse ;  /* 0x0000000413127825 */ /* 0x108fe400078e020a */
[----:B------:R-:W2:Y:S02]  /*0730*/  LDG.E R17, desc[UR4][R16.64] ;  /* 0x0000000410117981 */ /* 0x000ea4000c1e1900 */
[--C-:B----4-:R-:W-:Y:S02]  /*0740*/  IMAD.WIDE R12, R13, 0x4, R10.reuse ;  /* 0x000000040d0c7825 */ /* 0x110fe400078e020a */
[----:B------:R-:W3:Y:S02]  /*0750*/  LDG.E R19, desc[UR4][R18.64] ;  /* 0x0000000412137981 */ /* 0x000ee4000c1e1900 */
[----:B-----5:R-:W-:Y:S02]  /*0760*/  IMAD.WIDE R10, R21, 0x4, R10 ;  /* 0x00000004150a7825 */ /* 0x020fe400078e020a */
[----:B------:R-:W4:Y:S04]  /*0770*/  LDG.E R21, desc[UR4][R6.64+0xc] ;  /* 0x00000c0406157981 */ /* 0x000f28000c1e1900 */
[----:B------:R-:W5:Y:S04]  /*0780*/  LDG.E R13, desc[UR4][R12.64] ;  /* 0x000000040c0d7981 */ /* 0x000f68000c1e1900 */
[----:B------:R-:W4:Y:S01]  /*0790*/  LDG.E R10, desc[UR4][R10.64] ;  /* 0x000000040a0a7981 */ /* 0x000f22000c1e1900 */
[----:B------:R-:W-:Y:S01]  /*07a0*/  IADD3 R2, PT, PT, R2, 0x4, RZ ;  /* 0x0000000402027810 */ /* 0x000fe20007ffe0ff */
[----:B--2---:R-:W-:-:S02]  /*07b0*/  IMAD R15, R4, R17, RZ ;  /* 0x00000011040f7224 */ /* 0x004fc400078e02ff */
[----:B---3--:R-:W-:-:S05]  /*07c0*/  IMAD R14, R14, R19, RZ ;  /* 0x000000130e0e7224 */ /* 0x008fca00078e02ff */
[----:B------:R-:W-:Y:S01]  /*07d0*/  IADD3 R8, P0, P2, R14, R8, R15 ;  /* 0x000000080e087210 */ /* 0x000fe20007a1e00f */
[----:B-----5:R-:W-:Y:S02]  /*07e0*/  IMAD R20, R20, R13, RZ ;  /* 0x0000000d14147224 */ /* 0x020fe400078e02ff */
[----:B----4-:R-:W-:Y:S01]  /*07f0*/  IMAD R21, R21, R10, RZ ;  /* 0x0000000a15157224 */ /* 0x010fe200078e02ff */
[----:B------:R-:W-:-:S04]  /*0800*/  IADD3.X R5, PT, PT, RZ, R5, RZ, P0, P2 ;  /* 0x00000005ff057210 */ /* 0x000fc800007e44ff */
[----:B------:R-:W-:-:S04]  /*0810*/  IADD3 R8, P3, P4, R21, R8, R20 ;  /* 0x0000000815087210 */ /* 0x000fc80007c7e014 */
[----:B------:R-:W-:-:S09]  /*0820*/  IADD3.X R5, PT, PT, RZ, R5, RZ, P3, P4 ;  /* 0x00000005ff057210 */ /* 0x000fd20001fe84ff */
.L_x_8:
[----:B------:R-:W-:Y:S05]  /*0830*/  BSYNC.RECONVERGENT B2 ;  /* 0x0000000000027941 */ /* 0x000fea0003800200 */
.L_x_7:
[----:B------:R-:W-:Y:S05]  /*0840*/  @!P1 BRA `(.L_x_6) ;  /* 0x0000000000849947 */ /* 0x000fea0003800000 */
[----:B------:R-:W0:Y:S01]  /*0850*/  LDC.64 R10, c[0x0][0x390] ;  /* 0x0000e400ff0a7b82 */ /* 0x000e220000000a00 */
[----:B------:R-:W-:Y:S02]  /*0860*/  ISETP.NE.AND P0, PT, R9, 0x1, PT ;  /* 0x000000010900780c */ /* 0x000fe40003f05270 */
[----:B------:R-:W-:-:S04]  /*0870*/  LOP3.LUT R3, R3, 0x1, RZ, 0xc0, !PT ;  /* 0x0000000103037812 */ /* 0x000fc800078ec0ff */
[----:B------:R-:W-:Y:S01]  /*0880*/  ISETP.NE.U32.AND P1, PT, R3, 0x1, PT ;  /* 0x000000010300780c */ /* 0x000fe20003f25070 */
[----:B------:R-:W1:Y:S08]  /*0890*/  LDC.64 R6, c[0x0][0x398] ;  /* 0x0000e600ff067b82 */ /* 0x000e700000000a00 */
[----:B------:R-:W2:Y:S01]  /*08a0*/  LDC.64 R14, c[0x0][0x390] ;  /* 0x0000e400ff0e7b82 */ /* 0x000ea20000000a00 */
[----:B0-----:R-:W-:-:S07]  /*08b0*/  @P0 IMAD.WIDE R16, R2, 0x4, R10 ;  /* 0x0000000402100825 */ /* 0x001fce00078e020a */
[----:B------:R-:W0:Y:S01]  /*08c0*/  @P0 LDC.64 R18, c[0x0][0x3a0] ;  /* 0x0000e800ff120b82 */ /* 0x000e220000000a00 */
[----:B------:R-:W0:Y:S01]  /*08d0*/  @P0 LDG.E R21, desc[UR4][R16.64] ;  /* 0x0000000410150981 */ /* 0x000e22000c1e1900 */
[C---:B-1----:R-:W-:Y:S01]  /*08e0*/  @P0 IMAD.WIDE R6, R2.reuse, 0x4, R6 ;  /* 0x0000000402060825 */ /* 0x042fe200078e0206 */
[----:B------:R-:W-:Y:S02]  /*08f0*/  @P0 IADD3 R2, PT, PT, R2, 0x2, RZ ;  /* 0x0000000202020810 */ /* 0x000fe40007ffe0ff */
[----:B------:R-:W3:Y:S03]  /*0900*/  @P0 LDG.E R3, desc[UR4][R16.64+0x4] ;  /* 0x0000040410030981 */ /* 0x000ee6000c1e1900 */
[----:B------:R-:W1:Y:S01]  /*0910*/  LDC.64 R12, c[0x0][0x398] ;  /* 0x0000e600ff0c7b82 */ /* 0x000e620000000a00 */
[----:B------:R-:W4:Y:S01]  /*0920*/  @P0 LDG.E R4, desc[UR4][R6.64+0x4] ;  /* 0x0000040406040981 */ /* 0x000f22000c1e1900 */
[----:B--2---:R-:W-:-:S06]  /*0930*/  @!P1 IMAD.WIDE R14, R2, 0x4, R14 ;  /* 0x00000004020e9825 */ /* 0x004fcc00078e020e */
[----:B------:R-:W2:Y:S01]  /*0940*/  @!P1 LDC.64 R10, c[0x0][0x3a0] ;  /* 0x0000e800ff0a9b82 */ /* 0x000ea20000000a00 */
[----:B------:R-:W2:Y:S01]  /*0950*/  @!P1 LDG.E R15, desc[UR4][R14.64] ;  /* 0x000000040e0f9981 */ /* 0x000ea2000c1e1900 */
[----:B-1----:R-:W-:-:S03]  /*0960*/  @!P1 IMAD.WIDE R12, R2, 0x4, R12 ;  /* 0x00000004020c9825 */ /* 0x002fc600078e020c */
[----:B------:R-:W5:Y:S04]  /*0970*/  @P0 LDG.E R2, desc[UR4][R6.64] ;  /* 0x0000000406020981 */ /* 0x000f68000c1e1900 */
[----:B------:R-:W4:Y:S01]  /*0980*/  @!P1 LDG.E R12, desc[UR4][R12.64] ;  /* 0x000000040c0c9981 */ /* 0x000f22000c1e1900 */
[----:B0-----:R-:W-:-:S04]  /*0990*/  @P0 IMAD.WIDE R20, R21, 0x4, R18 ;  /* 0x0000000415140825 */ /* 0x001fc800078e0212 */
[----:B---3--:R-:W-:Y:S02]  /*09a0*/  @P0 IMAD.WIDE R18, R3, 0x4, R18 ;  /* 0x0000000403120825 */ /* 0x008fe400078e0212 */
[----:B------:R-:W5:Y:S04]  /*09b0*/  @P0 LDG.E R21, desc[UR4][R20.64] ;  /* 0x0000000414150981 */ /* 0x000f68000c1e1900 */
[----:B------:R-:W4:Y:S01]  /*09c0*/  @P0 LDG.E R19, desc[UR4][R18.64] ;  /* 0x0000000412130981 */ /* 0x000f22000c1e1900 */
[----:B--2---:R-:W-:-:S06]  /*09d0*/  @!P1 IMAD.WIDE R10, R15, 0x4, R10 ;  /* 0x000000040f0a9825 */ /* 0x004fcc00078e020a */
[----:B------:R-:W2:Y:S01]  /*09e0*/  @!P1 LDG.E R11, desc[UR4][R10.64] ;  /* 0x000000040a0b9981 */ /* 0x000ea2000c1e1900 */
[----:B-----5:R-:W-:Y:S02]  /*09f0*/  @P0 IMAD R3, R2, R21, RZ ;  /* 0x0000001502030224 */ /* 0x020fe400078e02ff */
[----:B----4-:R-:W-:-:S05]  /*0a00*/  @P0 IMAD R4, R4, R19, RZ ;  /* 0x0000001304040224 */ /* 0x010fca00078e02ff */
[----:B------:R-:W-:Y:S01]  /*0a10*/  @P0 IADD3 R8, P3, P4, R4, R8, R3 ;  /* 0x0000000804080210 */ /* 0x000fe20007c7e003 */
[----:B--2---:R-:W-:-:S03]  /*0a20*/  @!P1 IMAD R9, R12, R11, RZ ;  /* 0x0000000b0c099224 */ /* 0x004fc600078e02ff */
[----:B------:R-:W-:Y:S02]  /*0a30*/  @P0 IADD3.X R5, PT, PT, RZ, R5, RZ, P3, P4 ;  /* 0x00000005ff050210 */ /* 0x000fe40001fe84ff */
[----:B------:R-:W-:-:S05]  /*0a40*/  @!P1 IADD3 R8, P2, PT, R9, R8, RZ ;  /* 0x0000000809089210 */ /* 0x000fca0007f5e0ff */
[----:B------:R-:W-:-:S08]  /*0a50*/  @!P1 IMAD.X R5, RZ, RZ, R5, P2 ;  /* 0x000000ffff059224 */ /* 0x000fd000010e0605 */
.L_x_6:
[----:B------:R-:W-:Y:S05]  /*0a60*/  BSYNC.RECONVERGENT B1 ;  /* 0x0000000000017941 */ /* 0x000fea0003800200 */
.L_x_5:
[----:B------:R-:W-:-:S04]  /*0a70*/  IMAD.WIDE.U32 R2, R5, 0x241, RZ ;  /* 0x0000024105027825 */ /* 0x000fc800078e00ff */
[----:B------:R-:W-:-:S04]  /*0a80*/  IMAD.WIDE.U32 R6, P0, R8, 0x18, R2 ;  /* 0x0000001808067825 */ /* 0x000fc80007800002 */
[----:B------:R-:W-:Y:S01]  /*0a90*/  IMAD.WIDE.U32 R2, R8, 0x241, RZ ;  /* 0x0000024108027825 */ /* 0x000fe200078e00ff */
[----:B------:R-:W-:Y:S02]  /*0aa0*/  IADD3.X R11, PT, PT, RZ, RZ, RZ, P0, !PT ;  /* 0x000000ffff0b7210 */ /* 0x000fe400007fe4ff */
[----:B------:R-:W-:Y:S02]  /*0ab0*/  MOV R10, R7 ;  /* 0x00000007000a7202 */ /* 0x000fe40000000f00 */
[----:B------:R-:W-:-:S05]  /*0ac0*/  IADD3 RZ, P0, PT, R3, R6, RZ ;  /* 0x0000000603ff7210 */ /* 0x000fca0007f1e0ff */
[----:B------:R-:W-:-:S03]  /*0ad0*/  IMAD.WIDE.U32.X R2, R5, 0x18, R10, P0 ;  /* 0x0000001805027825 */ /* 0x000fc600000e040a */
[----:B------:R-:W-:-:S05]  /*0ae0*/  IADD3 R7, P0, PT, R8, -R2, RZ ;  /* 0x8000000208077210 */ /* 0x000fca0007f1e0ff */
[----:B------:R-:W-:-:S05]  /*0af0*/  IMAD.X R4, R5, 0x1, ~R3, P0 ;  /* 0x0000000105047824 */ /* 0x000fca00000e0e03 */
[--C-:B------:R-:W-:Y:S02]  /*0b00*/  SHF.R.U64 R7, R7, 0x1, R4.reuse ;  /* 0x0000000107077819 */ /* 0x100fe40000001204 */
[----:B------:R-:W-:Y:S02]  /*0b10*/  SHF.R.U32.HI R9, RZ, 0x1, R4 ;  /* 0x00000001ff097819 */ /* 0x000fe40000011604 */
[----:B------:R-:W-:-:S04]  /*0b20*/  IADD3 R7, P0, PT, R7, R2, RZ ;  /* 0x0000000207077210 */ /* 0x000fc80007f1e0ff */
[----:B------:R-:W-:Y:S02]  /*0b30*/  IADD3.X R2, PT, PT, R9, R3, RZ, P0, !PT ;  /* 0x0000000309027210 */ /* 0x000fe400007fe4ff */
[----:B------:R-:W-:Y:S02]  /*0b40*/  MOV R9, R5 ;  /* 0x0000000500097202 */ /* 0x000fe40000000f00 */
[--C-:B------:R-:W-:Y:S02]  /*0b50*/  SHF.R.U64 R7, R7, 0x1c, R2.reuse ;  /* 0x0000001c07077819 */ /* 0x100fe40000001202 */
[----:B------:R-:W-:-:S03]  /*0b60*/  SHF.R.U32.HI R4, RZ, 0x1c, R2 ;  /* 0x0000001cff047819 */ /* 0x000fc60000011602 */
[----:B------:R-:W-:-:S04]  /*0b70*/  IMAD.WIDE.U32 R2, R7, -0x1ffffffd, R8 ;  /* 0xe000000307027825 */ /* 0x000fc800078e0008 */
[----:B------:R-:W-:Y:S02]  /*0b80*/  IMAD R4, R4, -0x1ffffffd, RZ ;  /* 0xe000000304047824 */ /* 0x000fe400078e02ff */
[----:B------:R-:W-:-:S03]  /*0b90*/  IMAD.MOV.U32 R6, RZ, RZ, R2 ;  /* 0x000000ffff067224 */ /* 0x000fc600078e0002 */
[----:B------:R-:W-:-:S07]  /*0ba0*/  IADD3 R7, PT, PT, R3, -R7, R4 ;  /* 0x8000000703077210 */ /* 0x000fce0007ffe004 */
.L_x_1:
[----:B------:R-:W-:Y:S05]  /*0bb0*/  BSYNC.RECONVERGENT B0 ;  /* 0x0000000000007941 */ /* 0x000fea0003800200 */
.L_x_0:
[----:B------:R-:W0:Y:S01]  /*0bc0*/  LDC.64 R2, c[0x0][0x3a8] ;  /* 0x0000ea00ff027b82 */ /* 0x000e220000000a00 */
[----:B------:R-:W-:Y:S02]  /*0bd0*/  MOV R4, R6 ;  /* 0x0000000600047202 */ /* 0x000fe40000000f00 */
[----:B------:R-:W-:Y:S01]  /*0be0*/  MOV R5, R7 ;  /* 0x0000000700057202 */ /* 0x000fe20000000f00 */
[----:B0-----:R-:W-:-:S05]  /*0bf0*/  IMAD.WIDE R2, R0, 0x8, R2 ;  /* 0x0000000800027825 */ /* 0x001fca00078e0202 */
[----:B------:R-:W-:Y:S01]  /*0c00*/  STG.E.64 desc[UR4][R2.64], R4 ;  /* 0x0000000402007986 */ /* 0x000fe2000c101b04 */
[----:B------:R-:W-:Y:S05]  /*0c10*/  EXIT ;  /* 0x000000000000794d */ /* 0x000fea0003800000 */
.L_x_9:
[----:B------:R-:W-:-:S00]  /*0c20*/  BRA `(.L_x_9) ;  /* 0xfffffffc00fc7947 */ /* 0x000fc0000383ffff */
[----:B------:R-:W-:-:S00]  /*0c30*/  NOP ;  /* 0x0000000000007918 */ /* 0x000fc00000000000 */
        /* <DEDUP_REMOVED lines=12> */
.L_x_10:


//--------------------- .nv.shared.reserved.0     --------------------------
	.section	.nv.shared.reserved.0,"aw",@nobits
	.weak		__nv_reservedSMEM_offset_0_alias
	.size		__nv_reservedSMEM_offset_0_alias, 0, 64
	.other		__nv_reservedSMEM_offset_0_alias,@"STO_CUDA_RESERVED_SHARED STV_DEFAULT"
__nv_reservedSMEM_offset_0_alias:
	.zero		0
	.zero		64


//--------------------- .nv.constant0._Z14dvsmMultKerneliPiS_PjS0_Py --------------------------
	.section	.nv.constant0._Z14dvsmMultKerneliPiS_PjS0_Py,"a",@progbits
	.sectionflags	@""
	.align	4
.nv.constant0._Z14dvsmMultKerneliPiS_PjS0_Py:
	.zero		944


//--------------------- SYMBOLS --------------------------

	.type		.nv.reservedSmem.offset0,@object
	.size		.nv.reservedSmem.offset0,0x4
